//
// Generated by NVIDIA NVVM Compiler
//
// Compiler Build ID: CL-36424714
// Cuda compilation tools, release 13.0, V13.0.88
// Based on NVVM 20.0.0
//

.version 9.0
.target sm_100
.address_size 64

	// .globl	_Z11dummyKernelPi

.visible .entry _Z11dummyKernelPi(
	.param .u64 .ptr .align 1 _Z11dummyKernelPi_param_0
)
{
	.reg .pred 	%p<2>;
	.reg .b32 	%r<5>;
	.reg .b64 	%rd<3>;

	ld.param.u64 	%rd1, [_Z11dummyKernelPi_param_0];
	mov.u32 	%r1, %tid.x;
	mov.u32 	%r2, %ctaid.x;
	or.b32  	%r3, %r1, %r2;
	setp.ne.s32 	%p1, %r3, 0;
	@%p1 bra 	$L__BB0_2;
	cvta.to.global.u64 	%rd2, %rd1;
	mov.b32 	%r4, 42;
	st.global.u32 	[%rd2], %r4;
$L__BB0_2:
	ret;

}


// ===== COMPILED SASS (sm_100) =====

	.target	sm_100

	.elftype	@"ET_EXEC"


//--------------------- .note.nv.tkinfo           --------------------------
	.section	.note.nv.tkinfo,"",@"SHT_NOTE"
	.sectionflags	@"SHF_NOTE_NV_TKINFO"
	.tkinfo
        /*0018*/ 	.word	0x00000002
        /*0030*/ 	.string	""
        /*0030*/ 	.string	"ptxas"
        /*0030*/ 	.string	"Cuda compilation tools, release 13.0, V13.0.88"
        /*0030*/ 	.string	"Build cuda_13.0.r13.0/compiler.36424714_0"
        /*0030*/ 	.string	"-arch sm_100 -m 64 "



//--------------------- .note.nv.cuinfo           --------------------------
	.section	.note.nv.cuinfo,"",@"SHT_NOTE"
	.sectionflags	@"SHF_NOTE_NV_CUINFO"
        /*0018*/ 	.short	0x0002
        /*001a*/ 	.short	0x0064
        /*001c*/ 	.short	0x0082
	.zero		2


//--------------------- .nv.info                  --------------------------
	.section	.nv.info,"",@"SHT_CUDA_INFO"
	.align	4


	//----- nvinfo : EIATTR_REGCOUNT
	.align		4
        /*0000*/ 	.byte	0x04, 0x2f
        /*0002*/ 	.short	(.L_1 - .L_0)
	.align		4
.L_0:
        /*0004*/ 	.word	index@(_Z11dummyKernelPi)
        /*0008*/ 	.word	0x00000008


	//----- nvinfo : EIATTR_FRAME_SIZE
	.align		4
.L_1:
        /*000c*/ 	.byte	0x04, 0x11
        /*000e*/ 	.short	(.L_3 - .L_2)
	.align		4
.L_2:
        /*0010*/ 	.word	index@(_Z11dummyKernelPi)
        /*0014*/ 	.word	0x00000000


	//----- nvinfo : EIATTR_MIN_STACK_SIZE
	.align		4
.L_3:
        /*0018*/ 	.byte	0x04, 0x12
        /*001a*/ 	.short	(.L_5 - .L_4)
	.align		4
.L_4:
        /*001c*/ 	.word	index@(_Z11dummyKernelPi)
        /*0020*/ 	.word	0x00000000
.L_5:


//--------------------- .nv.compat                --------------------------
	.section	.nv.compat,"",@"SHT_CUDA_COMPAT_INFO"
	.align	4
        /*0000*/ 	.byte	0x02, 0x09, 0x00, 0x00, 0x02, 0x02, 0x01, 0x00, 0x02, 0x05, 0x05, 0x00, 0x03, 0x07, 0x01, 0x01
        /*0010*/ 	.byte	0x02, 0x03, 0x00, 0x00, 0x02, 0x06, 0x01, 0x00, 0x04, 0x0b, 0x08, 0x00, 0x09, 0x00, 0x00, 0x00
        /*0020*/ 	.byte	0x00, 0x00, 0x00, 0x00


//--------------------- .nv.info._Z11dummyKernelPi --------------------------
	.section	.nv.info._Z11dummyKernelPi,"",@"SHT_CUDA_INFO"
	.sectionflags	@""
	.align	4


	//----- nvinfo : EIATTR_CUDA_API_VERSION
	.align		4
        /*0000*/ 	.byte	0x04, 0x37
        /*0002*/ 	.short	(.L_7 - .L_6)
.L_6:
        /*0004*/ 	.word	0x00000082


	//----- nvinfo : EIATTR_KPARAM_INFO
	.align		4
.L_7:
        /*0008*/ 	.byte	0x04, 0x17
        /*000a*/ 	.short	(.L_9 - .L_8)
.L_8:
        /*000c*/ 	.word	0x00000000
        /*0010*/ 	.short	0x0000
        /*0012*/ 	.short	0x0000
        /*0014*/ 	.byte	0x00, 0xf5, 0x21, 0x00


	//----- nvinfo : EIATTR_SPARSE_MMA_MASK
	.align		4
.L_9:
        /*0018*/ 	.byte	0x03, 0x50
        /*001a*/ 	.short	0x0000


	//----- nvinfo : EIATTR_MAXREG_COUNT
	.align		4
        /*001c*/ 	.byte	0x03, 0x1b
        /*001e*/ 	.short	0x00ff


	//----- nvinfo : EIATTR_MERCURY_ISA_VERSION
	.align		4
        /*0020*/ 	.byte	0x03, 0x5f
        /*0022*/ 	.short	0x0101


	//----- nvinfo : EIATTR_VRC_CTA_INIT_COUNT
	.align		4
        /*0024*/ 	.byte	0x02, 0x4a
	.zero		1
	.zero		1


	//----- nvinfo : EIATTR_EXIT_INSTR_OFFSETS
	.align		4
        /*0028*/ 	.byte	0x04, 0x1c
        /*002a*/ 	.short	(.L_11 - .L_10)


	//   ....[0]....
.L_10:
        /*002c*/ 	.word	0x00000040


	//   ....[1]....
        /*0030*/ 	.word	0x00000090


	//----- nvinfo : EIATTR_CBANK_PARAM_SIZE
	.align		4
.L_11:
        /*0034*/ 	.byte	0x03, 0x19
        /*0036*/ 	.short	0x0008


	//----- nvinfo : EIATTR_PARAM_CBANK
	.align		4
        /*0038*/ 	.byte	0x04, 0x0a
        /*003a*/ 	.short	(.L_13 - .L_12)
	.align		4
.L_12:
        /*003c*/ 	.word	index@(.nv.constant0._Z11dummyKernelPi)
        /*0040*/ 	.short	0x0380
        /*0042*/ 	.short	0x0008


	//----- nvinfo : EIATTR_SW_WAR
	.align		4
.L_13:
        /*0044*/ 	.byte	0x04, 0x36
        /*0046*/ 	.short	(.L_15 - .L_14)
.L_14:
        /*0048*/ 	.word	0x00000008
.L_15:


//--------------------- .nv.callgraph             --------------------------
	.section	.nv.callgraph,"",@"SHT_CUDA_CALLGRAPH"
	.align	4
	.sectionentsize	8
	.align		4
        /*0000*/ 	.word	0x00000000
	.align		4
        /*0004*/ 	.word	0xffffffff
	.align		4
        /*0008*/ 	.word	0x00000000
	.align		4
        /*000c*/ 	.word	0xfffffffe
	.align		4
        /*0010*/ 	.word	0x00000000
	.align		4
        /*0014*/ 	.word	0xfffffffd
	.align		4
        /*0018*/ 	.word	0x00000000
	.align		4
        /*001c*/ 	.word	0xfffffffc


//--------------------- .text._Z11dummyKernelPi   --------------------------
	.section	.text._Z11dummyKernelPi,"ax",@progbits
	.align	128
        .global         _Z11dummyKernelPi
        .type           _Z11dummyKernelPi,@function
        .size           _Z11dummyKernelPi,(.L_x_1 - _Z11dummyKernelPi)
        .other          _Z11dummyKernelPi,@"STO_CUDA_ENTRY STV_DEFAULT"
_Z11dummyKernelPi:
.text._Z11dummyKernelPi:
[----:B------:R-:W-:Y:S01]  /*0000*/  LDC R1, c[0x0][0x37c] ;  /* 0x0000df00ff017b82 */ /* 0x000fe20000000800 */
[----:B------:R-:W0:Y:S07]  /*0010*/  S2R R0, SR_TID.X ;  /* 0x0000000000007919 */ /* 0x000e2e0000002100 */
[----:B------:R-:W0:Y:S02]  /*0020*/  S2UR UR4, SR_CTAID.X ;  /* 0x00000000000479c3 */ /* 0x000e240000002500 */
[----:B0-----:R-:W-:-:S13]  /*0030*/  LOP3.LUT P0, RZ, R0, UR4, RZ, 0xfc, !PT ;  /* 0x0000000400ff7c12 */ /* 0x001fda000f80fcff */
[----:B------:R-:W-:Y:S05]  /*0040*/  @P0 EXIT ;  /* 0x000000000000094d */ /* 0x000fea0003800000 */
[----:B------:R-:W0:Y:S01]  /*0050*/  LDC.64 R2, c[0x0][0x380] ;  /* 0x0000e000ff027b82 */ /* 0x000e220000000a00 */
[----:B------:R-:W0:Y:S01]  /*0060*/  LDCU.64 UR4, c[0x0][0x358] ;  /* 0x00006b00ff0477ac */ /* 0x000e220008000a00 */
[----:B------:R-:W-:-:S05]  /*0070*/  HFMA2 R5, -RZ, RZ, 0, 2.50339508056640625e-06 ;  /* 0x0000002aff057431 */ /* 0x000fca00000001ff */
[----:B0-----:R-:W-:Y:S01]  /*0080*/  STG.E desc[UR4][R2.64], R5 ;  /* 0x0000000502007986 */ /* 0x001fe2000c101904 */
[----:B------:R-:W-:Y:S05]  /*0090*/  EXIT ;  /* 0x000000000000794d */ /* 0x000fea0003800000 */
.L_x_0:
[----:B------:R-:W-:-:S00]  /*00a0*/  BRA `(.L_x_0) ;  /* 0xfffffffc00fc7947 */ /* 0x000fc0000383ffff */
[----:B------:R-:W-:-:S00]  /*00b0*/  NOP ;  /* 0x0000000000007918 */ /* 0x000fc00000000000 */
        /* <DEDUP_REMOVED lines=12> */
.L_x_1:


//--------------------- .nv.shared.reserved.0     --------------------------
	.section	.nv.shared.reserved.0,"aw",@nobits
	.weak		__nv_reservedSMEM_offset_0_alias
	.size		__nv_reservedSMEM_offset_0_alias, 0, 64
	.other		__nv_reservedSMEM_offset_0_alias,@"STO_CUDA_RESERVED_SHARED STV_DEFAULT"
__nv_reservedSMEM_offset_0_alias:
	.zero		0
	.zero		64


//--------------------- .nv.constant0._Z11dummyKernelPi --------------------------
	.section	.nv.constant0._Z11dummyKernelPi,"a",@progbits
	.sectionflags	@""
	.align	4
.nv.constant0._Z11dummyKernelPi:
	.zero		904


//--------------------- SYMBOLS --------------------------

	.type		.nv.reservedSmem.offset0,@object
	.size		.nv.reservedSmem.offset0,0x4
